//
// Generated by NVIDIA NVVM Compiler
//
// Compiler Build ID: CL-36424714
// Cuda compilation tools, release 13.0, V13.0.88
// Based on NVVM 20.0.0
//

.version 9.0
.target sm_100
.address_size 64

	// .globl	default_function_kernel_3

.visible .entry default_function_kernel_3(
	.param .u64 .ptr .align 1 default_function_kernel_3_param_0,
	.param .u64 .ptr .align 1 default_function_kernel_3_param_1
)
.maxntid 32
{
	.reg .pred 	%p<2>;
	.reg .b32 	%r<8>;
	.reg .b32 	%f<5>;
	.reg .b64 	%rd<8>;

	ld.param.u64 	%rd1, [default_function_kernel_3_param_0];
	ld.param.u64 	%rd2, [default_function_kernel_3_param_1];
	mov.u32 	%r1, %ctaid.x;
	shl.b32 	%r3, %r1, 2;
	mov.u32 	%r2, %tid.x;
	shr.u32 	%r4, %r2, 3;
	or.b32  	%r5, %r3, %r4;
	setp.gt.u32 	%p1, %r5, 8;
	@%p1 bra 	$L__BB0_2;
	cvta.to.global.u64 	%rd3, %rd2;
	cvta.to.global.u64 	%rd4, %rd1;
	shl.b32 	%r6, %r1, 5;
	or.b32  	%r7, %r6, %r2;
	mul.wide.u32 	%rd5, %r7, 4;
	add.s64 	%rd6, %rd3, %rd5;
	ld.global.nc.f32 	%f1, [%rd6];
	mul.f32 	%f2, %f1, 0f3FB8AA3B;
	ex2.approx.f32 	%f3, %f2;
	sub.f32 	%f4, %f3, %f1;
	add.s64 	%rd7, %rd4, %rd5;
	st.global.f32 	[%rd7], %f4;
$L__BB0_2:
	ret;

}
	// .globl	default_function_kernel_1
.visible .entry default_function_kernel_1(
	.param .u64 .ptr .align 1 default_function_kernel_1_param_0,
	.param .u64 .ptr .align 1 default_function_kernel_1_param_1
)
{
	.reg .pred 	%p<3>;
	.reg .b32 	%r<2>;
	.reg .b32 	%f<21>;
	.reg .b64 	%rd<8>;

	ld.param.u64 	%rd1, [default_function_kernel_1_param_0];
	ld.param.u64 	%rd2, [default_function_kernel_1_param_1];
	cvta.to.global.u64 	%rd3, %rd1;
	cvta.to.global.u64 	%rd4, %rd2;
	mov.u32 	%r1, %ctaid.x;
	mul.wide.u32 	%rd5, %r1, 4;
	add.s64 	%rd6, %rd4, %rd5;
	ld.global.nc.f32 	%f1, [%rd6];
	abs.f32 	%f2, %f1;
	setp.gt.f32 	%p1, %f2, 0f3F800000;
	rcp.approx.ftz.f32 	%f3, %f2;
	selp.f32 	%f4, %f3, %f2, %p1;
	mul.f32 	%f5, %f4, %f4;
	fma.rn.f32 	%f6, %f5, 0f3B2090AA, 0fBC6BE14F;
	fma.rn.f32 	%f7, %f6, %f5, 0f3D23397E;
	fma.rn.f32 	%f8, %f7, %f5, 0fBD948A7A;
	fma.rn.f32 	%f9, %f8, %f5, 0f3DD76B21;
	fma.rn.f32 	%f10, %f9, %f5, 0fBE111E88;
	fma.rn.f32 	%f11, %f10, %f5, 0f3E4CAF60;
	fma.rn.f32 	%f12, %f11, %f5, 0fBEAAAA27;
	mul.f32 	%f13, %f5, %f12;
	fma.rn.f32 	%f14, %f13, %f4, %f4;
	neg.f32 	%f15, %f14;
	fma.rn.f32 	%f16, 0f3F6EE581, 0f3FD774EB, %f15;
	selp.f32 	%f17, %f16, %f14, %p1;
	setp.num.f32 	%p2, %f2, %f2;
	copysign.f32 	%f18, %f1, %f17;
	selp.f32 	%f19, %f18, %f17, %p2;
	add.f32 	%f20, %f1, %f19;
	add.s64 	%rd7, %rd3, %rd5;
	st.global.f32 	[%rd7], %f20;
	ret;

}
	// .globl	default_function_kernel_4
.visible .entry default_function_kernel_4(
	.param .u64 .ptr .align 1 default_function_kernel_4_param_0,
	.param .u64 .ptr .align 1 default_function_kernel_4_param_1
)
.maxntid 64
{
	.reg .pred 	%p<2>;
	.reg .b32 	%r<8>;
	.reg .b32 	%f<5>;
	.reg .b64 	%rd<8>;

	ld.param.u64 	%rd1, [default_function_kernel_4_param_0];
	ld.param.u64 	%rd2, [default_function_kernel_4_param_1];
	mov.u32 	%r1, %ctaid.x;
	shl.b32 	%r3, %r1, 3;
	mov.u32 	%r2, %tid.x;
	shr.u32 	%r4, %r2, 3;
	or.b32  	%r5, %r3, %r4;
	setp.gt.u32 	%p1, %r5, 8;
	@%p1 bra 	$L__BB2_2;
	cvta.to.global.u64 	%rd3, %rd2;
	cvta.to.global.u64 	%rd4, %rd1;
	shl.b32 	%r6, %r1, 6;
	or.b32  	%r7, %r6, %r2;
	mul.wide.u32 	%rd5, %r7, 4;
	add.s64 	%rd6, %rd3, %rd5;
	ld.global.nc.f32 	%f1, [%rd6];
	mul.f32 	%f2, %f1, 0f3FB8AA3B;
	ex2.approx.f32 	%f3, %f2;
	cos.approx.f32 	%f4, %f3;
	add.s64 	%rd7, %rd4, %rd5;
	st.global.f32 	[%rd7], %f4;
$L__BB2_2:
	ret;

}
	// .globl	default_function_kernel_2
.visible .entry default_function_kernel_2(
	.param .u64 .ptr .align 1 default_function_kernel_2_param_0,
	.param .u64 .ptr .align 1 default_function_kernel_2_param_1
)
.maxntid 32
{
	.reg .pred 	%p<2>;
	.reg .b32 	%r<8>;
	.reg .b32 	%f<3>;
	.reg .b64 	%rd<8>;

	ld.param.u64 	%rd1, [default_function_kernel_2_param_0];
	ld.param.u64 	%rd2, [default_function_kernel_2_param_1];
	mov.u32 	%r1, %ctaid.x;
	shl.b32 	%r3, %r1, 2;
	mov.u32 	%r2, %tid.x;
	shr.u32 	%r4, %r2, 3;
	or.b32  	%r5, %r3, %r4;
	setp.gt.u32 	%p1, %r5, 8;
	@%p1 bra 	$L__BB3_2;
	cvta.to.global.u64 	%rd3, %rd2;
	cvta.to.global.u64 	%rd4, %rd1;
	shl.b32 	%r6, %r1, 5;
	or.b32  	%r7, %r6, %r2;
	mul.wide.u32 	%rd5, %r7, 4;
	add.s64 	%rd6, %rd3, %rd5;
	ld.global.nc.f32 	%f1, [%rd6];
	abs.f32 	%f2, %f1;
	add.s64 	%rd7, %rd4, %rd5;
	st.global.f32 	[%rd7], %f2;
$L__BB3_2:
	ret;

}
	// .globl	default_function_kernel
.visible .entry default_function_kernel(
	.param .u64 .ptr .align 1 default_function_kernel_param_0,
	.param .u64 .ptr .align 1 default_function_kernel_param_1
)
.maxntid 32
{
	.reg .pred 	%p<2>;
	.reg .b32 	%r<8>;
	.reg .b32 	%f<3>;
	.reg .b64 	%rd<8>;

	ld.param.u64 	%rd1, [default_function_kernel_param_0];
	ld.param.u64 	%rd2, [default_function_kernel_param_1];
	mov.u32 	%r1, %ctaid.x;
	shl.b32 	%r3, %r1, 2;
	mov.u32 	%r2, %tid.x;
	shr.u32 	%r4, %r2, 3;
	or.b32  	%r5, %r3, %r4;
	setp.gt.u32 	%p1, %r5, 8;
	@%p1 bra 	$L__BB4_2;
	cvta.to.global.u64 	%rd3, %rd2;
	cvta.to.global.u64 	%rd4, %rd1;
	shl.b32 	%r6, %r1, 5;
	or.b32  	%r7, %r6, %r2;
	mul.wide.u32 	%rd5, %r7, 4;
	add.s64 	%rd6, %rd3, %rd5;
	ld.global.nc.f32 	%f1, [%rd6];
	sin.approx.f32 	%f2, %f1;
	add.s64 	%rd7, %rd4, %rd5;
	st.global.f32 	[%rd7], %f2;
$L__BB4_2:
	ret;

}


// ===== COMPILED SASS (sm_100) =====

	.target	sm_100

	.elftype	@"ET_EXEC"


//--------------------- .note.nv.tkinfo           --------------------------
	.section	.note.nv.tkinfo,"",@"SHT_NOTE"
	.sectionflags	@"SHF_NOTE_NV_TKINFO"
	.tkinfo
        /*0018*/ 	.word	0x00000002
        /*0030*/ 	.string	""
        /*0030*/ 	.string	"ptxas"
        /*0030*/ 	.string	"Cuda compilation tools, release 13.0, V13.0.88"
        /*0030*/ 	.string	"Build cuda_13.0.r13.0/compiler.36424714_0"
        /*0030*/ 	.string	"-arch sm_100 -m 64 "



//--------------------- .note.nv.cuinfo           --------------------------
	.section	.note.nv.cuinfo,"",@"SHT_NOTE"
	.sectionflags	@"SHF_NOTE_NV_CUINFO"
        /*0018*/ 	.short	0x0002
        /*001a*/ 	.short	0x0064
        /*001c*/ 	.short	0x0082
	.zero		2


//--------------------- .nv.info                  --------------------------
	.section	.nv.info,"",@"SHT_CUDA_INFO"
	.align	4


	//----- nvinfo : EIATTR_REGCOUNT
	.align		4
        /*0000*/ 	.byte	0x04, 0x2f
        /*0002*/ 	.short	(.L_1 - .L_0)
	.align		4
.L_0:
        /*0004*/ 	.word	index@(default_function_kernel_3)
        /*0008*/ 	.word	0x0000000c


	//----- nvinfo : EIATTR_FRAME_SIZE
	.align		4
.L_1:
        /*000c*/ 	.byte	0x04, 0x11
        /*000e*/ 	.short	(.L_3 - .L_2)
	.align		4
.L_2:
        /*0010*/ 	.word	index@(default_function_kernel_3)
        /*0014*/ 	.word	0x00000000


	//----- nvinfo : EIATTR_REGCOUNT
	.align		4
.L_3:
        /*0018*/ 	.byte	0x04, 0x2f
        /*001a*/ 	.short	(.L_5 - .L_4)
	.align		4
.L_4:
        /*001c*/ 	.word	index@(default_function_kernel_1)
        /*0020*/ 	.word	0x0000000c


	//----- nvinfo : EIATTR_FRAME_SIZE
	.align		4
.L_5:
        /*0024*/ 	.byte	0x04, 0x11
        /*0026*/ 	.short	(.L_7 - .L_6)
	.align		4
.L_6:
        /*0028*/ 	.word	index@(default_function_kernel_1)
        /*002c*/ 	.word	0x00000000


	//----- nvinfo : EIATTR_REGCOUNT
	.align		4
.L_7:
        /*0030*/ 	.byte	0x04, 0x2f
        /*0032*/ 	.short	(.L_9 - .L_8)
	.align		4
.L_8:
        /*0034*/ 	.word	index@(default_function_kernel_4)
        /*0038*/ 	.word	0x0000000c


	//----- nvinfo : EIATTR_FRAME_SIZE
	.align		4
.L_9:
        /*003c*/ 	.byte	0x04, 0x11
        /*003e*/ 	.short	(.L_11 - .L_10)
	.align		4
.L_10:
        /*0040*/ 	.word	index@(default_function_kernel_4)
        /*0044*/ 	.word	0x00000000


	//----- nvinfo : EIATTR_REGCOUNT
	.align		4
.L_11:
        /*0048*/ 	.byte	0x04, 0x2f
        /*004a*/ 	.short	(.L_13 - .L_12)
	.align		4
.L_12:
        /*004c*/ 	.word	index@(default_function_kernel_2)
        /*0050*/ 	.word	0x0000000a


	//----- nvinfo : EIATTR_FRAME_SIZE
	.align		4
.L_13:
        /*0054*/ 	.byte	0x04, 0x11
        /*0056*/ 	.short	(.L_15 - .L_14)
	.align		4
.L_14:
        /*0058*/ 	.word	index@(default_function_kernel_2)
        /*005c*/ 	.word	0x00000000


	//----- nvinfo : EIATTR_REGCOUNT
	.align		4
.L_15:
        /*0060*/ 	.byte	0x04, 0x2f
        /*0062*/ 	.short	(.L_17 - .L_16)
	.align		4
.L_16:
        /*0064*/ 	.word	index@(default_function_kernel)
        /*0068*/ 	.word	0x0000000c


	//----- nvinfo : EIATTR_FRAME_SIZE
	.align		4
.L_17:
        /*006c*/ 	.byte	0x04, 0x11
        /*006e*/ 	.short	(.L_19 - .L_18)
	.align		4
.L_18:
        /*0070*/ 	.word	index@(default_function_kernel)
        /*0074*/ 	.word	0x00000000


	//----- nvinfo : EIATTR_MIN_STACK_SIZE
	.align		4
.L_19:
        /*0078*/ 	.byte	0x04, 0x12
        /*007a*/ 	.short	(.L_21 - .L_20)
	.align		4
.L_20:
        /*007c*/ 	.word	index@(default_function_kernel)
        /*0080*/ 	.word	0x00000000


	//----- nvinfo : EIATTR_MIN_STACK_SIZE
	.align		4
.L_21:
        /*0084*/ 	.byte	0x04, 0x12
        /*0086*/ 	.short	(.L_23 - .L_22)
	.align		4
.L_22:
        /*0088*/ 	.word	index@(default_function_kernel_2)
        /*008c*/ 	.word	0x00000000


	//----- nvinfo : EIATTR_MIN_STACK_SIZE
	.align		4
.L_23:
        /*0090*/ 	.byte	0x04, 0x12
        /*0092*/ 	.short	(.L_25 - .L_24)
	.align		4
.L_24:
        /*0094*/ 	.word	index@(default_function_kernel_4)
        /*0098*/ 	.word	0x00000000


	//----- nvinfo : EIATTR_MIN_STACK_SIZE
	.align		4
.L_25:
        /*009c*/ 	.byte	0x04, 0x12
        /*009e*/ 	.short	(.L_27 - .L_26)
	.align		4
.L_26:
        /*00a0*/ 	.word	index@(default_function_kernel_1)
        /*00a4*/ 	.word	0x00000000


	//----- nvinfo : EIATTR_MIN_STACK_SIZE
	.align		4
.L_27:
        /*00a8*/ 	.byte	0x04, 0x12
        /*00aa*/ 	.short	(.L_29 - .L_28)
	.align		4
.L_28:
        /*00ac*/ 	.word	index@(default_function_kernel_3)
        /*00b0*/ 	.word	0x00000000
.L_29:


//--------------------- .nv.compat                --------------------------
	.section	.nv.compat,"",@"SHT_CUDA_COMPAT_INFO"
	.align	4
        /*0000*/ 	.byte	0x02, 0x09, 0x00, 0x00, 0x02, 0x02, 0x01, 0x00, 0x02, 0x05, 0x05, 0x00, 0x03, 0x07, 0x01, 0x01
        /*0010*/ 	.byte	0x02, 0x03, 0x00, 0x00, 0x02, 0x06, 0x01, 0x00, 0x04, 0x0b, 0x08, 0x00, 0x01, 0x00, 0x00, 0x00
        /*0020*/ 	.byte	0x00, 0x00, 0x00, 0x00


//--------------------- .nv.info.default_function_kernel --------------------------
	.section	.nv.info.default_function_kernel,"",@"SHT_CUDA_INFO"
	.sectionflags	@""
	.align	4


	//----- nvinfo : EIATTR_CUDA_API_VERSION
	.align		4
        /*0000*/ 	.byte	0x04, 0x37
        /*0002*/ 	.short	(.L_31 - .L_30)
.L_30:
        /*0004*/ 	.word	0x00000082


	//----- nvinfo : EIATTR_KPARAM_INFO
	.align		4
.L_31:
        /*0008*/ 	.byte	0x04, 0x17
        /*000a*/ 	.short	(.L_33 - .L_32)
.L_32:
        /*000c*/ 	.word	0x00000000
        /*0010*/ 	.short	0x0001
        /*0012*/ 	.short	0x0008
        /*0014*/ 	.byte	0x00, 0xf5, 0x21, 0x00


	//----- nvinfo : EIATTR_KPARAM_INFO
	.align		4
.L_33:
        /*0018*/ 	.byte	0x04, 0x17
        /*001a*/ 	.short	(.L_35 - .L_34)
.L_34:
        /*001c*/ 	.word	0x00000000
        /*0020*/ 	.short	0x0000
        /*0022*/ 	.short	0x0000
        /*0024*/ 	.byte	0x00, 0xf5, 0x21, 0x00


	//----- nvinfo : EIATTR_SPARSE_MMA_MASK
	.align		4
.L_35:
        /*0028*/ 	.byte	0x03, 0x50
        /*002a*/ 	.short	0x0000


	//----- nvinfo : EIATTR_MAXREG_COUNT
	.align		4
        /*002c*/ 	.byte	0x03, 0x1b
        /*002e*/ 	.short	0x00ff


	//----- nvinfo : EIATTR_MERCURY_ISA_VERSION
	.align		4
        /*0030*/ 	.byte	0x03, 0x5f
        /*0032*/ 	.short	0x0101


	//----- nvinfo : EIATTR_VRC_CTA_INIT_COUNT
	.align		4
        /*0034*/ 	.byte	0x02, 0x4a
	.zero		1
	.zero		1


	//----- nvinfo : EIATTR_EXIT_INSTR_OFFSETS
	.align		4
        /*0038*/ 	.byte	0x04, 0x1c
        /*003a*/ 	.short	(.L_37 - .L_36)


	//   ....[0]....
.L_36:
        /*003c*/ 	.word	0x00000070


	//   ....[1]....
        /*0040*/ 	.word	0x00000130


	//----- nvinfo : EIATTR_MAX_THREADS
	.align		4
.L_37:
        /*0044*/ 	.byte	0x04, 0x05
        /*0046*/ 	.short	(.L_39 - .L_38)
.L_38:
        /*0048*/ 	.word	0x00000020
        /*004c*/ 	.word	0x00000001
        /*0050*/ 	.word	0x00000001


	//----- nvinfo : EIATTR_CBANK_PARAM_SIZE
	.align		4
.L_39:
        /*0054*/ 	.byte	0x03, 0x19
        /*0056*/ 	.short	0x0010


	//----- nvinfo : EIATTR_PARAM_CBANK
	.align		4
        /*0058*/ 	.byte	0x04, 0x0a
        /*005a*/ 	.short	(.L_41 - .L_40)
	.align		4
.L_40:
        /*005c*/ 	.word	index@(.nv.constant0.default_function_kernel)
        /*0060*/ 	.short	0x0380
        /*0062*/ 	.short	0x0010


	//----- nvinfo : EIATTR_SW_WAR
	.align		4
.L_41:
        /*0064*/ 	.byte	0x04, 0x36
        /*0066*/ 	.short	(.L_43 - .L_42)
.L_42:
        /*0068*/ 	.word	0x00000008
.L_43:


//--------------------- .nv.info.default_function_kernel_2 --------------------------
	.section	.nv.info.default_function_kernel_2,"",@"SHT_CUDA_INFO"
	.sectionflags	@""
	.align	4


	//----- nvinfo : EIATTR_CUDA_API_VERSION
	.align		4
        /*0000*/ 	.byte	0x04, 0x37
        /*0002*/ 	.short	(.L_45 - .L_44)
.L_44:
        /*0004*/ 	.word	0x00000082


	//----- nvinfo : EIATTR_KPARAM_INFO
	.align		4
.L_45:
        /*0008*/ 	.byte	0x04, 0x17
        /*000a*/ 	.short	(.L_47 - .L_46)
.L_46:
        /*000c*/ 	.word	0x00000000
        /*0010*/ 	.short	0x0001
        /*0012*/ 	.short	0x0008
        /*0014*/ 	.byte	0x00, 0xf5, 0x21, 0x00


	//----- nvinfo : EIATTR_KPARAM_INFO
	.align		4
.L_47:
        /*0018*/ 	.byte	0x04, 0x17
        /*001a*/ 	.short	(.L_49 - .L_48)
.L_48:
        /*001c*/ 	.word	0x00000000
        /*0020*/ 	.short	0x0000
        /*0022*/ 	.short	0x0000
        /*0024*/ 	.byte	0x00, 0xf5, 0x21, 0x00


	//----- nvinfo : EIATTR_SPARSE_MMA_MASK
	.align		4
.L_49:
        /*0028*/ 	.byte	0x03, 0x50
        /*002a*/ 	.short	0x0000


	//----- nvinfo : EIATTR_MAXREG_COUNT
	.align		4
        /*002c*/ 	.byte	0x03, 0x1b
        /*002e*/ 	.short	0x00ff


	//----- nvinfo : EIATTR_MERCURY_ISA_VERSION
	.align		4
        /*0030*/ 	.byte	0x03, 0x5f
        /*0032*/ 	.short	0x0101


	//----- nvinfo : EIATTR_VRC_CTA_INIT_COUNT
	.align		4
        /*0034*/ 	.byte	0x02, 0x4a
	.zero		1
	.zero		1


	//----- nvinfo : EIATTR_EXIT_INSTR_OFFSETS
	.align		4
        /*0038*/ 	.byte	0x04, 0x1c
        /*003a*/ 	.short	(.L_51 - .L_50)


	//   ....[0]....
.L_50:
        /*003c*/ 	.word	0x00000070


	//   ....[1]....
        /*0040*/ 	.word	0x00000120


	//----- nvinfo : EIATTR_MAX_THREADS
	.align		4
.L_51:
        /*0044*/ 	.byte	0x04, 0x05
        /*0046*/ 	.short	(.L_53 - .L_52)
.L_52:
        /*0048*/ 	.word	0x00000020
        /*004c*/ 	.word	0x00000001
        /*0050*/ 	.word	0x00000001


	//----- nvinfo : EIATTR_CBANK_PARAM_SIZE
	.align		4
.L_53:
        /*0054*/ 	.byte	0x03, 0x19
        /*0056*/ 	.short	0x0010


	//----- nvinfo : EIATTR_PARAM_CBANK
	.align		4
        /*0058*/ 	.byte	0x04, 0x0a
        /*005a*/ 	.short	(.L_55 - .L_54)
	.align		4
.L_54:
        /*005c*/ 	.word	index@(.nv.constant0.default_function_kernel_2)
        /*0060*/ 	.short	0x0380
        /*0062*/ 	.short	0x0010


	//----- nvinfo : EIATTR_SW_WAR
	.align		4
.L_55:
        /*0064*/ 	.byte	0x04, 0x36
        /*0066*/ 	.short	(.L_57 - .L_56)
.L_56:
        /*0068*/ 	.word	0x00000008
.L_57:


//--------------------- .nv.info.default_function_kernel_4 --------------------------
	.section	.nv.info.default_function_kernel_4,"",@"SHT_CUDA_INFO"
	.sectionflags	@""
	.align	4


	//----- nvinfo : EIATTR_CUDA_API_VERSION
	.align		4
        /*0000*/ 	.byte	0x04, 0x37
        /*0002*/ 	.short	(.L_59 - .L_58)
.L_58:
        /*0004*/ 	.word	0x00000082


	//----- nvinfo : EIATTR_KPARAM_INFO
	.align		4
.L_59:
        /*0008*/ 	.byte	0x04, 0x17
        /*000a*/ 	.short	(.L_61 - .L_60)
.L_60:
        /*000c*/ 	.word	0x00000000
        /*0010*/ 	.short	0x0001
        /*0012*/ 	.short	0x0008
        /*0014*/ 	.byte	0x00, 0xf5, 0x21, 0x00


	//----- nvinfo : EIATTR_KPARAM_INFO
	.align		4
.L_61:
        /*0018*/ 	.byte	0x04, 0x17
        /*001a*/ 	.short	(.L_63 - .L_62)
.L_62:
        /*001c*/ 	.word	0x00000000
        /*0020*/ 	.short	0x0000
        /*0022*/ 	.short	0x0000
        /*0024*/ 	.byte	0x00, 0xf5, 0x21, 0x00


	//----- nvinfo : EIATTR_SPARSE_MMA_MASK
	.align		4
.L_63:
        /*0028*/ 	.byte	0x03, 0x50
        /*002a*/ 	.short	0x0000


	//----- nvinfo : EIATTR_MAXREG_COUNT
	.align		4
        /*002c*/ 	.byte	0x03, 0x1b
        /*002e*/ 	.short	0x00ff


	//----- nvinfo : EIATTR_MERCURY_ISA_VERSION
	.align		4
        /*0030*/ 	.byte	0x03, 0x5f
        /*0032*/ 	.short	0x0101


	//----- nvinfo : EIATTR_VRC_CTA_INIT_COUNT
	.align		4
        /*0034*/ 	.byte	0x02, 0x4a
	.zero		1
	.zero		1


	//----- nvinfo : EIATTR_EXIT_INSTR_OFFSETS
	.align		4
        /*0038*/ 	.byte	0x04, 0x1c
        /*003a*/ 	.short	(.L_65 - .L_64)


	//   ....[0]....
.L_64:
        /*003c*/ 	.word	0x00000070


	//   ....[1]....
        /*0040*/ 	.word	0x00000180


	//----- nvinfo : EIATTR_MAX_THREADS
	.align		4
.L_65:
        /*0044*/ 	.byte	0x04, 0x05
        /*0046*/ 	.short	(.L_67 - .L_66)
.L_66:
        /*0048*/ 	.word	0x00000040
        /*004c*/ 	.word	0x00000001
        /*0050*/ 	.word	0x00000001


	//----- nvinfo : EIATTR_CBANK_PARAM_SIZE
	.align		4
.L_67:
        /*0054*/ 	.byte	0x03, 0x19
        /*0056*/ 	.short	0x0010


	//----- nvinfo : EIATTR_PARAM_CBANK
	.align		4
        /*0058*/ 	.byte	0x04, 0x0a
        /*005a*/ 	.short	(.L_69 - .L_68)
	.align		4
.L_68:
        /*005c*/ 	.word	index@(.nv.constant0.default_function_kernel_4)
        /*0060*/ 	.short	0x0380
        /*0062*/ 	.short	0x0010


	//----- nvinfo : EIATTR_SW_WAR
	.align		4
.L_69:
        /*0064*/ 	.byte	0x04, 0x36
        /*0066*/ 	.short	(.L_71 - .L_70)
.L_70:
        /*0068*/ 	.word	0x00000008
.L_71:


//--------------------- .nv.info.default_function_kernel_1 --------------------------
	.section	.nv.info.default_function_kernel_1,"",@"SHT_CUDA_INFO"
	.sectionflags	@""
	.align	4


	//----- nvinfo : EIATTR_CUDA_API_VERSION
	.align		4
        /*0000*/ 	.byte	0x04, 0x37
        /*0002*/ 	.short	(.L_73 - .L_72)
.L_72:
        /*0004*/ 	.word	0x00000082


	//----- nvinfo : EIATTR_KPARAM_INFO
	.align		4
.L_73:
        /*0008*/ 	.byte	0x04, 0x17
        /*000a*/ 	.short	(.L_75 - .L_74)
.L_74:
        /*000c*/ 	.word	0x00000000
        /*0010*/ 	.short	0x0001
        /*0012*/ 	.short	0x0008
        /*0014*/ 	.byte	0x00, 0xf5, 0x21, 0x00


	//----- nvinfo : EIATTR_KPARAM_INFO
	.align		4
.L_75:
        /*0018*/ 	.byte	0x04, 0x17
        /*001a*/ 	.short	(.L_77 - .L_76)
.L_76:
        /*001c*/ 	.word	0x00000000
        /*0020*/ 	.short	0x0000
        /*0022*/ 	.short	0x0000
        /*0024*/ 	.byte	0x00, 0xf5, 0x21, 0x00


	//----- nvinfo : EIATTR_SPARSE_MMA_MASK
	.align		4
.L_77:
        /*0028*/ 	.byte	0x03, 0x50
        /*002a*/ 	.short	0x0000


	//----- nvinfo : EIATTR_MAXREG_COUNT
	.align		4
        /*002c*/ 	.byte	0x03, 0x1b
        /*002e*/ 	.short	0x00ff


	//----- nvinfo : EIATTR_MERCURY_ISA_VERSION
	.align		4
        /*0030*/ 	.byte	0x03, 0x5f
        /*0032*/ 	.short	0x0101


	//----- nvinfo : EIATTR_VRC_CTA_INIT_COUNT
	.align		4
        /*0034*/ 	.byte	0x02, 0x4a
	.zero		1
	.zero		1


	//----- nvinfo : EIATTR_EXIT_INSTR_OFFSETS
	.align		4
        /*0038*/ 	.byte	0x04, 0x1c
        /*003a*/ 	.short	(.L_79 - .L_78)


	//   ....[0]....
.L_78:
        /*003c*/ 	.word	0x000001d0


	//----- nvinfo : EIATTR_CBANK_PARAM_SIZE
	.align		4
.L_79:
        /*0040*/ 	.byte	0x03, 0x19
        /*0042*/ 	.short	0x0010


	//----- nvinfo : EIATTR_PARAM_CBANK
	.align		4
        /*0044*/ 	.byte	0x04, 0x0a
        /*0046*/ 	.short	(.L_81 - .L_80)
	.align		4
.L_80:
        /*0048*/ 	.word	index@(.nv.constant0.default_function_kernel_1)
        /*004c*/ 	.short	0x0380
        /*004e*/ 	.short	0x0010


	//----- nvinfo : EIATTR_SW_WAR
	.align		4
.L_81:
        /*0050*/ 	.byte	0x04, 0x36
        /*0052*/ 	.short	(.L_83 - .L_82)
.L_82:
        /*0054*/ 	.word	0x00000008
.L_83:


//--------------------- .nv.info.default_function_kernel_3 --------------------------
	.section	.nv.info.default_function_kernel_3,"",@"SHT_CUDA_INFO"
	.sectionflags	@""
	.align	4


	//----- nvinfo : EIATTR_CUDA_API_VERSION
	.align		4
        /*0000*/ 	.byte	0x04, 0x37
        /*0002*/ 	.short	(.L_85 - .L_84)
.L_84:
        /*0004*/ 	.word	0x00000082


	//----- nvinfo : EIATTR_KPARAM_INFO
	.align		4
.L_85:
        /*0008*/ 	.byte	0x04, 0x17
        /*000a*/ 	.short	(.L_87 - .L_86)
.L_86:
        /*000c*/ 	.word	0x00000000
        /*0010*/ 	.short	0x0001
        /*0012*/ 	.short	0x0008
        /*0014*/ 	.byte	0x00, 0xf5, 0x21, 0x00


	//----- nvinfo : EIATTR_KPARAM_INFO
	.align		4
.L_87:
        /*0018*/ 	.byte	0x04, 0x17
        /*001a*/ 	.short	(.L_89 - .L_88)
.L_88:
        /*001c*/ 	.word	0x00000000
        /*0020*/ 	.short	0x0000
        /*0022*/ 	.short	0x0000
        /*0024*/ 	.byte	0x00, 0xf5, 0x21, 0x00


	//----- nvinfo : EIATTR_SPARSE_MMA_MASK
	.align		4
.L_89:
        /*0028*/ 	.byte	0x03, 0x50
        /*002a*/ 	.short	0x0000


	//----- nvinfo : EIATTR_MAXREG_COUNT
	.align		4
        /*002c*/ 	.byte	0x03, 0x1b
        /*002e*/ 	.short	0x00ff


	//----- nvinfo : EIATTR_MERCURY_ISA_VERSION
	.align		4
        /*0030*/ 	.byte	0x03, 0x5f
        /*0032*/ 	.short	0x0101


	//----- nvinfo : EIATTR_VRC_CTA_INIT_COUNT
	.align		4
        /*0034*/ 	.byte	0x02, 0x4a
	.zero		1
	.zero		1


	//----- nvinfo : EIATTR_EXIT_INSTR_OFFSETS
	.align		4
        /*0038*/ 	.byte	0x04, 0x1c
        /*003a*/ 	.short	(.L_91 - .L_90)


	//   ....[0]....
.L_90:
        /*003c*/ 	.word	0x00000070


	//   ....[1]....
        /*0040*/ 	.word	0x00000170


	//----- nvinfo : EIATTR_MAX_THREADS
	.align		4
.L_91:
        /*0044*/ 	.byte	0x04, 0x05
        /*0046*/ 	.short	(.L_93 - .L_92)
.L_92:
        /*0048*/ 	.word	0x00000020
        /*004c*/ 	.word	0x00000001
        /*0050*/ 	.word	0x00000001


	//----- nvinfo : EIATTR_CBANK_PARAM_SIZE
	.align		4
.L_93:
        /*0054*/ 	.byte	0x03, 0x19
        /*0056*/ 	.short	0x0010


	//----- nvinfo : EIATTR_PARAM_CBANK
	.align		4
        /*0058*/ 	.byte	0x04, 0x0a
        /*005a*/ 	.short	(.L_95 - .L_94)
	.align		4
.L_94:
        /*005c*/ 	.word	index@(.nv.constant0.default_function_kernel_3)
        /*0060*/ 	.short	0x0380
        /*0062*/ 	.short	0x0010


	//----- nvinfo : EIATTR_SW_WAR
	.align		4
.L_95:
        /*0064*/ 	.byte	0x04, 0x36
        /*0066*/ 	.short	(.L_97 - .L_96)
.L_96:
        /*0068*/ 	.word	0x00000008
.L_97:


//--------------------- .nv.callgraph             --------------------------
	.section	.nv.callgraph,"",@"SHT_CUDA_CALLGRAPH"
	.align	4
	.sectionentsize	8
	.align		4
        /*0000*/ 	.word	0x00000000
	.align		4
        /*0004*/ 	.word	0xffffffff
	.align		4
        /*0008*/ 	.word	0x00000000
	.align		4
        /*000c*/ 	.word	0xfffffffe
	.align		4
        /*0010*/ 	.word	0x00000000
	.align		4
        /*0014*/ 	.word	0xfffffffd
	.align		4
        /*0018*/ 	.word	0x00000000
	.align		4
        /*001c*/ 	.word	0xfffffffc


//--------------------- .text.default_function_kernel --------------------------
	.section	.text.default_function_kernel,"ax",@progbits
	.align	128
        .global         default_function_kernel
        .type           default_function_kernel,@function
        .size           default_function_kernel,(.L_x_5 - default_function_kernel)
        .other          default_function_kernel,@"STO_CUDA_ENTRY STV_DEFAULT"
default_function_kernel:
.text.default_function_kernel:
[----:B------:R-:W-:Y:S01]  /*0000*/  LDC R1, c[0x0][0x37c] ;  /* 0x0000df00ff017b82 */ /* 0x000fe20000000800 */
[----:B------:R-:W0:Y:S07]  /*0010*/  S2R R7, SR_TID.X ;  /* 0x0000000000077919 */ /* 0x000e2e0000002100 */
[----:B------:R-:W1:Y:S02]  /*0020*/  S2UR UR5, SR_CTAID.X ;  /* 0x00000000000579c3 */ /* 0x000e640000002500 */
[----:B-1----:R-:W-:Y:S01]  /*0030*/  USHF.L.U32 UR4, UR5, 0x2, URZ ;  /* 0x0000000205047899 */ /* 0x002fe200080006ff */
[----:B0-----:R-:W-:-:S05]  /*0040*/  SHF.R.U32.HI R0, RZ, 0x3, R7 ;  /* 0x00000003ff007819 */ /* 0x001fca0000011607 */
[----:B------:R-:W-:-:S04]  /*0050*/  LOP3.LUT R0, R0, UR4, RZ, 0xfc, !PT ;  /* 0x0000000400007c12 */ /* 0x000fc8000f8efcff */
[----:B------:R-:W-:-:S13]  /*0060*/  ISETP.GT.U32.AND P0, PT, R0, 0x8, PT ;  /* 0x000000080000780c */ /* 0x000fda0003f04070 */
[----:B------:R-:W-:Y:S05]  /*0070*/  @P0 EXIT ;  /* 0x000000000000094d */ /* 0x000fea0003800000 */
[----:B------:R-:W0:Y:S01]  /*0080*/  LDC.64 R2, c[0x0][0x388] ;  /* 0x0000e200ff027b82 */ /* 0x000e220000000a00 */
[----:B------:R-:W1:Y:S01]  /*0090*/  LDCU.64 UR6, c[0x0][0x358] ;  /* 0x00006b00ff0677ac */ /* 0x000e620008000a00 */
[----:B------:R-:W-:-:S06]  /*00a0*/  USHF.L.U32 UR4, UR5, 0x5, URZ ;  /* 0x0000000505047899 */ /* 0x000fcc00080006ff */
[----:B------:R-:W2:Y:S01]  /*00b0*/  LDC.64 R4, c[0x0][0x380] ;  /* 0x0000e000ff047b82 */ /* 0x000ea20000000a00 */
[----:B------:R-:W-:-:S05]  /*00c0*/  LOP3.LUT R7, R7, UR4, RZ, 0xfc, !PT ;  /* 0x0000000407077c12 */ /* 0x000fca000f8efcff */
[----:B0-----:R-:W-:-:S06]  /*00d0*/  IMAD.WIDE.U32 R2, R7, 0x4, R2 ;  /* 0x0000000407027825 */ /* 0x001fcc00078e0002 */
[----:B-1----:R-:W3:Y:S01]  /*00e0*/  LDG.E.CONSTANT R2, desc[UR6][R2.64] ;  /* 0x0000000602027981 */ /* 0x002ee2000c1e9900 */
[----:B--2---:R-:W-:-:S04]  /*00f0*/  IMAD.WIDE.U32 R4, R7, 0x4, R4 ;  /* 0x0000000407047825 */ /* 0x004fc800078e0004 */
[----:B---3--:R-:W-:-:S06]  /*0100*/  FMUL.RZ R9, R2, 0.15915493667125701904 ;  /* 0x3e22f98302097820 */ /* 0x008fcc000040c000 */
[----:B------:R-:W0:Y:S02]  /*0110*/  MUFU.SIN R9, R9 ;  /* 0x0000000900097308 */ /* 0x000e240000000400 */
[----:B0-----:R-:W-:Y:S01]  /*0120*/  STG.E desc[UR6][R4.64], R9 ;  /* 0x0000000904007986 */ /* 0x001fe2000c101906 */
[----:B------:R-:W-:Y:S05]  /*0130*/  EXIT ;  /* 0x000000000000794d */ /* 0x000fea0003800000 */
.L_x_0:
[----:B------:R-:W-:-:S00]  /*0140*/  BRA `(.L_x_0) ;  /* 0xfffffffc00fc7947 */ /* 0x000fc0000383ffff */
[----:B------:R-:W-:-:S00]  /*0150*/  NOP ;  /* 0x0000000000007918 */ /* 0x000fc00000000000 */
        /* <DEDUP_REMOVED lines=10> */
.L_x_5:


//--------------------- .text.default_function_kernel_2 --------------------------
	.section	.text.default_function_kernel_2,"ax",@progbits
	.align	128
        .global         default_function_kernel_2
        .type           default_function_kernel_2,@function
        .size           default_function_kernel_2,(.L_x_6 - default_function_kernel_2)
        .other          default_function_kernel_2,@"STO_CUDA_ENTRY STV_DEFAULT"
default_function_kernel_2:
.text.default_function_kernel_2:
        /* <DEDUP_REMOVED lines=16> */
[----:B---3--:R-:W-:-:S05]  /*0100*/  FADD R7, |R2|, -RZ ;  /* 0x800000ff02077221 */ /* 0x008fca0000000200 */
[----:B------:R-:W-:Y:S01]  /*0110*/  STG.E desc[UR6][R4.64], R7 ;  /* 0x0000000704007986 */ /* 0x000fe2000c101906 */
[----:B------:R-:W-:Y:S05]  /*0120*/  EXIT ;  /* 0x000000000000794d */ /* 0x000fea0003800000 */
.L_x_1:
        /* <DEDUP_REMOVED lines=13> */
.L_x_6:


//--------------------- .text.default_function_kernel_4 --------------------------
	.section	.text.default_function_kernel_4,"ax",@progbits
	.align	128
        .global         default_function_kernel_4
        .type           default_function_kernel_4,@function
        .size           default_function_kernel_4,(.L_x_7 - default_function_kernel_4)
        .other          default_function_kernel_4,@"STO_CUDA_ENTRY STV_DEFAULT"
default_function_kernel_4:
.text.default_function_kernel_4:
        /* <DEDUP_REMOVED lines=16> */
[----:B---3--:R-:W-:-:S05]  /*0100*/  FMUL R0, R2, 1.4426950216293334961 ;  /* 0x3fb8aa3b02007820 */ /* 0x008fca0000400000 */
[----:B------:R-:W-:-:S13]  /*0110*/  FSETP.GEU.AND P0, PT, R0, -126, PT ;  /* 0xc2fc00000000780b */ /* 0x000fda0003f0e000 */
[----:B------:R-:W-:-:S04]  /*0120*/  @!P0 FMUL R0, R0, 0.5 ;  /* 0x3f00000000008820 */ /* 0x000fc80000400000 */
[----:B------:R-:W0:Y:S02]  /*0130*/  MUFU.EX2 R6, R0 ;  /* 0x0000000000067308 */ /* 0x000e240000000800 */
[----:B0-----:R-:W-:-:S04]  /*0140*/  @!P0 FMUL R6, R6, R6 ;  /* 0x0000000606068220 */ /* 0x001fc80000400000 */
[----:B------:R-:W-:-:S06]  /*0150*/  FMUL.RZ R9, R6, 0.15915493667125701904 ;  /* 0x3e22f98306097820 */ /* 0x000fcc000040c000 */
[----:B------:R-:W0:Y:S02]  /*0160*/  MUFU.COS R9, R9 ;  /* 0x0000000900097308 */ /* 0x000e240000000000 */
[----:B0-----:R-:W-:Y:S01]  /*0170*/  STG.E desc[UR6][R4.64], R9 ;  /* 0x0000000904007986 */ /* 0x001fe2000c101906 */
[----:B------:R-:W-:Y:S05]  /*0180*/  EXIT ;  /* 0x000000000000794d */ /* 0x000fea0003800000 */
.L_x_2:
        /* <DEDUP_REMOVED lines=15> */
.L_x_7:


//--------------------- .text.default_function_kernel_1 --------------------------
	.section	.text.default_function_kernel_1,"ax",@progbits
	.align	128
        .global         default_function_kernel_1
        .type           default_function_kernel_1,@function
        .size           default_function_kernel_1,(.L_x_8 - default_function_kernel_1)
        .other          default_function_kernel_1,@"STO_CUDA_ENTRY STV_DEFAULT"
default_function_kernel_1:
.text.default_function_kernel_1:
[----:B------:R-:W-:Y:S01]  /*0000*/  LDC R1, c[0x0][0x37c] ;  /* 0x0000df00ff017b82 */ /* 0x000fe20000000800 */
[----:B------:R-:W0:Y:S07]  /*0010*/  S2R R9, SR_CTAID.X ;  /* 0x0000000000097919 */ /* 0x000e2e0000002500 */
[----:B------:R-:W0:Y:S01]  /*0020*/  LDC.64 R2, c[0x0][0x388] ;  /* 0x0000e200ff027b82 */ /* 0x000e220000000a00 */
[----:B------:R-:W1:Y:S01]  /*0030*/  LDCU.64 UR4, c[0x0][0x358] ;  /* 0x00006b00ff0477ac */ /* 0x000e620008000a00 */
[----:B0-----:R-:W-:-:S05]  /*0040*/  IMAD.WIDE.U32 R2, R9, 0x4, R2 ;  /* 0x0000000409027825 */ /* 0x001fca00078e0002 */
[----:B-1----:R0:W2:Y:S01]  /*0050*/  LDG.E.CONSTANT R0, desc[UR4][R2.64] ;  /* 0x0000000402007981 */ /* 0x0020a2000c1e9900 */
[----:B------:R-:W-:Y:S01]  /*0060*/  HFMA2 R7, -RZ, RZ, 0.890625, -0.00056934356689453125 ;  /* 0x3b2090aaff077431 */ /* 0x000fe200000001ff */
[----:B------:R-:W-:Y:S01]  /*0070*/  MOV R6, 0x3f6ee581 ;  /* 0x3f6ee58100067802 */ /* 0x000fe20000000f00 */
[----:B0-----:R-:W0:Y:S02]  /*0080*/  LDC.64 R2, c[0x0][0x380] ;  /* 0x0000e000ff027b82 */ /* 0x001e240000000a00 */
[----:B0-----:R-:W-:Y:S01]  /*0090*/  IMAD.WIDE.U32 R2, R9, 0x4, R2 ;  /* 0x0000000409027825 */ /* 0x001fe200078e0002 */
[----:B--2---:R-:W0:Y:S01]  /*00a0*/  MUFU.RCP R5, |R0| ;  /* 0x4000000000057308 */ /* 0x004e220000001000 */
[----:B------:R-:W-:-:S04]  /*00b0*/  FSETP.GT.AND P0, PT, |R0|, 1, PT ;  /* 0x3f8000000000780b */ /* 0x000fc80003f04200 */
[----:B0-----:R-:W-:-:S05]  /*00c0*/  FSEL R5, R5, |R0|, P0 ;  /* 0x4000000005057208 */ /* 0x001fca0000000000 */
[----:B------:R-:W-:-:S04]  /*00d0*/  FMUL R4, R5, R5 ;  /* 0x0000000505047220 */ /* 0x000fc80000400000 */
[----:B------:R-:W-:-:S04]  /*00e0*/  FFMA R7, R4, R7, -0.014396979473531246185 ;  /* 0xbc6be14f04077423 */ /* 0x000fc80000000007 */
[----:B------:R-:W-:-:S04]  /*00f0*/  FFMA R7, R4, R7, 0.039849750697612762451 ;  /* 0x3d23397e04077423 */ /* 0x000fc80000000007 */
[----:B------:R-:W-:-:S04]  /*0100*/  FFMA R7, R4, R7, -0.072529748082160949707 ;  /* 0xbd948a7a04077423 */ /* 0x000fc80000000007 */
[----:B------:R-:W-:-:S04]  /*0110*/  FFMA R7, R4, R7, 0.10518480092287063599 ;  /* 0x3dd76b2104077423 */ /* 0x000fc80000000007 */
[----:B------:R-:W-:-:S04]  /*0120*/  FFMA R7, R4, R7, -0.14171802997589111328 ;  /* 0xbe111e8804077423 */ /* 0x000fc80000000007 */
[----:B------:R-:W-:-:S04]  /*0130*/  FFMA R7, R4, R7, 0.19988775253295898438 ;  /* 0x3e4caf6004077423 */ /* 0x000fc80000000007 */
[----:B------:R-:W-:-:S04]  /*0140*/  FFMA R7, R4, R7, -0.33332940936088562012 ;  /* 0xbeaaaa2704077423 */ /* 0x000fc80000000007 */
[----:B------:R-:W-:-:S04]  /*0150*/  FMUL R4, R4, R7 ;  /* 0x0000000704047220 */ /* 0x000fc80000400000 */
[----:B------:R-:W-:-:S04]  /*0160*/  FFMA R5, R5, R4, R5 ;  /* 0x0000000405057223 */ /* 0x000fc80000000005 */
[----:B------:R-:W-:Y:S01]  /*0170*/  @P0 FFMA R5, R6, 1.6832555532455444336, -R5 ;  /* 0x3fd774eb06050823 */ /* 0x000fe20000000805 */
[----:B------:R-:W-:-:S04]  /*0180*/  FSETP.NAN.AND P0, PT, |R0|, |R0|, PT ;  /* 0x400000000000720b */ /* 0x000fc80003f08200 */
[----:B------:R-:W-:-:S04]  /*0190*/  LOP3.LUT R4, R5, 0x80000000, R0, 0xb8, !PT ;  /* 0x8000000005047812 */ /* 0x000fc800078eb800 */
[----:B------:R-:W-:-:S05]  /*01a0*/  FSEL R5, R4, R5, !P0 ;  /* 0x0000000504057208 */ /* 0x000fca0004000000 */
[----:B------:R-:W-:-:S05]  /*01b0*/  FADD R5, R0, R5 ;  /* 0x0000000500057221 */ /* 0x000fca0000000000 */
[----:B------:R-:W-:Y:S01]  /*01c0*/  STG.E desc[UR4][R2.64], R5 ;  /* 0x0000000502007986 */ /* 0x000fe2000c101904 */
[----:B------:R-:W-:Y:S05]  /*01d0*/  EXIT ;  /* 0x000000000000794d */ /* 0x000fea0003800000 */
.L_x_3:
        /* <DEDUP_REMOVED lines=10> */
.L_x_8:


//--------------------- .text.default_function_kernel_3 --------------------------
	.section	.text.default_function_kernel_3,"ax",@progbits
	.align	128
        .global         default_function_kernel_3
        .type           default_function_kernel_3,@function
        .size           default_function_kernel_3,(.L_x_9 - default_function_kernel_3)
        .other          default_function_kernel_3,@"STO_CUDA_ENTRY STV_DEFAULT"
default_function_kernel_3:
.text.default_function_kernel_3:
        /* <DEDUP_REMOVED lines=21> */
[----:B------:R-:W-:-:S05]  /*0150*/  FADD R9, -R2, R9 ;  /* 0x0000000902097221 */ /* 0x000fca0000000100 */
[----:B------:R-:W-:Y:S01]  /*0160*/  STG.E desc[UR6][R4.64], R9 ;  /* 0x0000000904007986 */ /* 0x000fe2000c101906 */
[----:B------:R-:W-:Y:S05]  /*0170*/  EXIT ;  /* 0x000000000000794d */ /* 0x000fea0003800000 */
.L_x_4:
        /* <DEDUP_REMOVED lines=16> */
.L_x_9:


//--------------------- .nv.shared.reserved.0     --------------------------
	.section	.nv.shared.reserved.0,"aw",@nobits
	.weak		__nv_reservedSMEM_offset_0_alias
	.size		__nv_reservedSMEM_offset_0_alias, 0, 64
	.other		__nv_reservedSMEM_offset_0_alias,@"STO_CUDA_RESERVED_SHARED STV_DEFAULT"
__nv_reservedSMEM_offset_0_alias:
	.zero		0
	.zero		64


//--------------------- .nv.constant0.default_function_kernel --------------------------
	.section	.nv.constant0.default_function_kernel,"a",@progbits
	.sectionflags	@""
	.align	4
.nv.constant0.default_function_kernel:
	.zero		912


//--------------------- .nv.constant0.default_function_kernel_2 --------------------------
	.section	.nv.constant0.default_function_kernel_2,"a",@progbits
	.sectionflags	@""
	.align	4
.nv.constant0.default_function_kernel_2:
	.zero		912


//--------------------- .nv.constant0.default_function_kernel_4 --------------------------
	.section	.nv.constant0.default_function_kernel_4,"a",@progbits
	.sectionflags	@""
	.align	4
.nv.constant0.default_function_kernel_4:
	.zero		912


//--------------------- .nv.constant0.default_function_kernel_1 --------------------------
	.section	.nv.constant0.default_function_kernel_1,"a",@progbits
	.sectionflags	@""
	.align	4
.nv.constant0.default_function_kernel_1:
	.zero		912


//--------------------- .nv.constant0.default_function_kernel_3 --------------------------
	.section	.nv.constant0.default_function_kernel_3,"a",@progbits
	.sectionflags	@""
	.align	4
.nv.constant0.default_function_kernel_3:
	.zero		912


//--------------------- SYMBOLS --------------------------

	.type		.nv.reservedSmem.offset0,@object
	.size		.nv.reservedSmem.offset0,0x4
